//
// Generated by NVIDIA NVVM Compiler
//
// Compiler Build ID: CL-36424714
// Cuda compilation tools, release 13.0, V13.0.88
// Based on NVVM 20.0.0
//

.version 9.0
.target sm_100
.address_size 64

	// .globl	_Z20sum_multiples_kernelPKfiPff

.visible .entry _Z20sum_multiples_kernelPKfiPff(
	.param .u64 .ptr .align 1 _Z20sum_multiples_kernelPKfiPff_param_0,
	.param .u32 _Z20sum_multiples_kernelPKfiPff_param_1,
	.param .u64 .ptr .align 1 _Z20sum_multiples_kernelPKfiPff_param_2,
	.param .f32 _Z20sum_multiples_kernelPKfiPff_param_3
)
{
	.reg .pred 	%p<11>;
	.reg .b32 	%r<36>;
	.reg .b32 	%f<92>;
	.reg .b64 	%rd<16>;

	ld.param.u64 	%rd4, [_Z20sum_multiples_kernelPKfiPff_param_0];
	ld.param.u32 	%r21, [_Z20sum_multiples_kernelPKfiPff_param_1];
	ld.param.u64 	%rd3, [_Z20sum_multiples_kernelPKfiPff_param_2];
	ld.param.f32 	%f15, [_Z20sum_multiples_kernelPKfiPff_param_3];
	cvta.to.global.u64 	%rd1, %rd4;
	mov.u32 	%r22, %tid.x;
	mov.u32 	%r23, %ctaid.x;
	mov.u32 	%r24, %ntid.x;
	mad.lo.s32 	%r25, %r23, %r24, %r22;
	shl.b32 	%r31, %r25, 2;
	setp.ge.s32 	%p1, %r31, %r21;
	@%p1 bra 	$L__BB0_15;
	add.s32 	%r26, %r31, 4;
	setp.lt.s32 	%p2, %r26, %r21;
	@%p2 bra 	$L__BB0_16;
	sub.s32 	%r2, %r21, %r31;
	and.b32  	%r3, %r2, 15;
	sub.s32 	%r27, %r31, %r21;
	setp.gt.u32 	%p3, %r27, -16;
	@%p3 bra 	$L__BB0_5;
	and.b32  	%r28, %r2, -16;
	neg.s32 	%r29, %r28;
	add.s64 	%rd2, %rd1, 32;
$L__BB0_4:
	.pragma "nounroll";
	mul.wide.s32 	%rd5, %r31, 4;
	add.s64 	%rd6, %rd2, %rd5;
	ld.global.f32 	%f19, [%rd6+-32];
	fma.rn.f32 	%f20, %f15, %f19, %f91;
	ld.global.f32 	%f21, [%rd6+-28];
	fma.rn.f32 	%f22, %f15, %f21, %f20;
	ld.global.f32 	%f23, [%rd6+-24];
	fma.rn.f32 	%f24, %f15, %f23, %f22;
	ld.global.f32 	%f25, [%rd6+-20];
	fma.rn.f32 	%f26, %f15, %f25, %f24;
	ld.global.f32 	%f27, [%rd6+-16];
	fma.rn.f32 	%f28, %f15, %f27, %f26;
	ld.global.f32 	%f29, [%rd6+-12];
	fma.rn.f32 	%f30, %f15, %f29, %f28;
	ld.global.f32 	%f31, [%rd6+-8];
	fma.rn.f32 	%f32, %f15, %f31, %f30;
	ld.global.f32 	%f33, [%rd6+-4];
	fma.rn.f32 	%f34, %f15, %f33, %f32;
	ld.global.f32 	%f35, [%rd6];
	fma.rn.f32 	%f36, %f15, %f35, %f34;
	ld.global.f32 	%f37, [%rd6+4];
	fma.rn.f32 	%f38, %f15, %f37, %f36;
	ld.global.f32 	%f39, [%rd6+8];
	fma.rn.f32 	%f40, %f15, %f39, %f38;
	ld.global.f32 	%f41, [%rd6+12];
	fma.rn.f32 	%f42, %f15, %f41, %f40;
	ld.global.f32 	%f43, [%rd6+16];
	fma.rn.f32 	%f44, %f15, %f43, %f42;
	ld.global.f32 	%f45, [%rd6+20];
	fma.rn.f32 	%f46, %f15, %f45, %f44;
	ld.global.f32 	%f47, [%rd6+24];
	fma.rn.f32 	%f48, %f15, %f47, %f46;
	ld.global.f32 	%f49, [%rd6+28];
	fma.rn.f32 	%f91, %f15, %f49, %f48;
	add.s32 	%r31, %r31, 16;
	add.s32 	%r29, %r29, 16;
	setp.ne.s32 	%p4, %r29, 0;
	@%p4 bra 	$L__BB0_4;
$L__BB0_5:
	setp.eq.s32 	%p5, %r3, 0;
	@%p5 bra 	$L__BB0_14;
	and.b32  	%r10, %r2, 7;
	setp.lt.u32 	%p6, %r3, 8;
	@%p6 bra 	$L__BB0_8;
	mul.wide.s32 	%rd7, %r31, 4;
	add.s64 	%rd8, %rd1, %rd7;
	ld.global.f32 	%f51, [%rd8];
	fma.rn.f32 	%f52, %f15, %f51, %f91;
	ld.global.f32 	%f53, [%rd8+4];
	fma.rn.f32 	%f54, %f15, %f53, %f52;
	ld.global.f32 	%f55, [%rd8+8];
	fma.rn.f32 	%f56, %f15, %f55, %f54;
	ld.global.f32 	%f57, [%rd8+12];
	fma.rn.f32 	%f58, %f15, %f57, %f56;
	ld.global.f32 	%f59, [%rd8+16];
	fma.rn.f32 	%f60, %f15, %f59, %f58;
	ld.global.f32 	%f61, [%rd8+20];
	fma.rn.f32 	%f62, %f15, %f61, %f60;
	ld.global.f32 	%f63, [%rd8+24];
	fma.rn.f32 	%f64, %f15, %f63, %f62;
	ld.global.f32 	%f65, [%rd8+28];
	fma.rn.f32 	%f91, %f15, %f65, %f64;
	add.s32 	%r31, %r31, 8;
$L__BB0_8:
	setp.eq.s32 	%p7, %r10, 0;
	@%p7 bra 	$L__BB0_14;
	and.b32  	%r13, %r21, 3;
	setp.lt.u32 	%p8, %r10, 4;
	@%p8 bra 	$L__BB0_11;
	mul.wide.s32 	%rd9, %r31, 4;
	add.s64 	%rd10, %rd1, %rd9;
	ld.global.f32 	%f67, [%rd10];
	fma.rn.f32 	%f68, %f15, %f67, %f91;
	ld.global.f32 	%f69, [%rd10+4];
	fma.rn.f32 	%f70, %f15, %f69, %f68;
	ld.global.f32 	%f71, [%rd10+8];
	fma.rn.f32 	%f72, %f15, %f71, %f70;
	ld.global.f32 	%f73, [%rd10+12];
	fma.rn.f32 	%f91, %f15, %f73, %f72;
	add.s32 	%r31, %r31, 4;
$L__BB0_11:
	setp.eq.s32 	%p9, %r13, 0;
	@%p9 bra 	$L__BB0_14;
	neg.s32 	%r34, %r13;
$L__BB0_13:
	.pragma "nounroll";
	mul.wide.s32 	%rd11, %r31, 4;
	add.s64 	%rd12, %rd1, %rd11;
	ld.global.f32 	%f74, [%rd12];
	fma.rn.f32 	%f91, %f15, %f74, %f91;
	add.s32 	%r31, %r31, 1;
	add.s32 	%r34, %r34, 1;
	setp.ne.s32 	%p10, %r34, 0;
	@%p10 bra 	$L__BB0_13;
$L__BB0_14:
	cvta.to.global.u64 	%rd15, %rd3;
	atom.global.add.f32 	%f82, [%rd15], %f91;
$L__BB0_15:
	ret;
$L__BB0_16:
	mul.wide.s32 	%rd13, %r31, 4;
	add.s64 	%rd14, %rd1, %rd13;
	ld.global.f32 	%f75, [%rd14];
	ld.global.f32 	%f76, [%rd14+4];
	mul.f32 	%f77, %f15, %f76;
	fma.rn.f32 	%f78, %f15, %f75, %f77;
	ld.global.f32 	%f79, [%rd14+8];
	fma.rn.f32 	%f80, %f15, %f79, %f78;
	ld.global.f32 	%f81, [%rd14+12];
	fma.rn.f32 	%f91, %f15, %f81, %f80;
	bra.uni 	$L__BB0_14;

}


// ===== COMPILED SASS (sm_100) =====

	.target	sm_100

	.elftype	@"ET_EXEC"


//--------------------- .note.nv.tkinfo           --------------------------
	.section	.note.nv.tkinfo,"",@"SHT_NOTE"
	.sectionflags	@"SHF_NOTE_NV_TKINFO"
	.tkinfo
        /*0018*/ 	.word	0x00000002
        /*0030*/ 	.string	""
        /*0030*/ 	.string	"ptxas"
        /*0030*/ 	.string	"Cuda compilation tools, release 13.0, V13.0.88"
        /*0030*/ 	.string	"Build cuda_13.0.r13.0/compiler.36424714_0"
        /*0030*/ 	.string	"-arch sm_100 -m 64 "



//--------------------- .note.nv.cuinfo           --------------------------
	.section	.note.nv.cuinfo,"",@"SHT_NOTE"
	.sectionflags	@"SHF_NOTE_NV_CUINFO"
        /*0018*/ 	.short	0x0002
        /*001a*/ 	.short	0x0064
        /*001c*/ 	.short	0x0082
	.zero		2


//--------------------- .nv.info                  --------------------------
	.section	.nv.info,"",@"SHT_CUDA_INFO"
	.align	4


	//----- nvinfo : EIATTR_REGCOUNT
	.align		4
        /*0000*/ 	.byte	0x04, 0x2f
        /*0002*/ 	.short	(.L_1 - .L_0)
	.align		4
.L_0:
        /*0004*/ 	.word	index@(_Z20sum_multiples_kernelPKfiPff)
        /*0008*/ 	.word	0x0000001e


	//----- nvinfo : EIATTR_FRAME_SIZE
	.align		4
.L_1:
        /*000c*/ 	.byte	0x04, 0x11
        /*000e*/ 	.short	(.L_3 - .L_2)
	.align		4
.L_2:
        /*0010*/ 	.word	index@(_Z20sum_multiples_kernelPKfiPff)
        /*0014*/ 	.word	0x00000000


	//----- nvinfo : EIATTR_MIN_STACK_SIZE
	.align		4
.L_3:
        /*0018*/ 	.byte	0x04, 0x12
        /*001a*/ 	.short	(.L_5 - .L_4)
	.align		4
.L_4:
        /*001c*/ 	.word	index@(_Z20sum_multiples_kernelPKfiPff)
        /*0020*/ 	.word	0x00000000
.L_5:


//--------------------- .nv.compat                --------------------------
	.section	.nv.compat,"",@"SHT_CUDA_COMPAT_INFO"
	.align	4
        /*0000*/ 	.byte	0x02, 0x09, 0x00, 0x00, 0x02, 0x02, 0x01, 0x00, 0x02, 0x05, 0x05, 0x00, 0x03, 0x07, 0x01, 0x01
        /*0010*/ 	.byte	0x02, 0x03, 0x00, 0x00, 0x02, 0x06, 0x01, 0x00, 0x04, 0x0b, 0x08, 0x00, 0x09, 0x00, 0x00, 0x00
        /*0020*/ 	.byte	0x00, 0x00, 0x00, 0x00


//--------------------- .nv.info._Z20sum_multiples_kernelPKfiPff --------------------------
	.section	.nv.info._Z20sum_multiples_kernelPKfiPff,"",@"SHT_CUDA_INFO"
	.sectionflags	@""
	.align	4


	//----- nvinfo : EIATTR_CUDA_API_VERSION
	.align		4
        /*0000*/ 	.byte	0x04, 0x37
        /*0002*/ 	.short	(.L_7 - .L_6)
.L_6:
        /*0004*/ 	.word	0x00000082


	//----- nvinfo : EIATTR_KPARAM_INFO
	.align		4
.L_7:
        /*0008*/ 	.byte	0x04, 0x17
        /*000a*/ 	.short	(.L_9 - .L_8)
.L_8:
        /*000c*/ 	.word	0x00000000
        /*0010*/ 	.short	0x0003
        /*0012*/ 	.short	0x0018
        /*0014*/ 	.byte	0x00, 0xf0, 0x11, 0x00


	//----- nvinfo : EIATTR_KPARAM_INFO
	.align		4
.L_9:
        /*0018*/ 	.byte	0x04, 0x17
        /*001a*/ 	.short	(.L_11 - .L_10)
.L_10:
        /*001c*/ 	.word	0x00000000
        /*0020*/ 	.short	0x0002
        /*0022*/ 	.short	0x0010
        /*0024*/ 	.byte	0x00, 0xf5, 0x21, 0x00


	//----- nvinfo : EIATTR_KPARAM_INFO
	.align		4
.L_11:
        /*0028*/ 	.byte	0x04, 0x17
        /*002a*/ 	.short	(.L_13 - .L_12)
.L_12:
        /*002c*/ 	.word	0x00000000
        /*0030*/ 	.short	0x0001
        /*0032*/ 	.short	0x0008
        /*0034*/ 	.byte	0x00, 0xf0, 0x11, 0x00


	//----- nvinfo : EIATTR_KPARAM_INFO
	.align		4
.L_13:
        /*0038*/ 	.byte	0x04, 0x17
        /*003a*/ 	.short	(.L_15 - .L_14)
.L_14:
        /*003c*/ 	.word	0x00000000
        /*0040*/ 	.short	0x0000
        /*0042*/ 	.short	0x0000
        /*0044*/ 	.byte	0x00, 0xf5, 0x21, 0x00


	//----- nvinfo : EIATTR_SPARSE_MMA_MASK
	.align		4
.L_15:
        /*0048*/ 	.byte	0x03, 0x50
        /*004a*/ 	.short	0x0000


	//----- nvinfo : EIATTR_MAXREG_COUNT
	.align		4
        /*004c*/ 	.byte	0x03, 0x1b
        /*004e*/ 	.short	0x00ff


	//----- nvinfo : EIATTR_MERCURY_ISA_VERSION
	.align		4
        /*0050*/ 	.byte	0x03, 0x5f
        /*0052*/ 	.short	0x0101


	//----- nvinfo : EIATTR_VRC_CTA_INIT_COUNT
	.align		4
        /*0054*/ 	.byte	0x02, 0x4a
	.zero		1
	.zero		1


	//----- nvinfo : EIATTR_EXIT_INSTR_OFFSETS
	.align		4
        /*0058*/ 	.byte	0x04, 0x1c
        /*005a*/ 	.short	(.L_17 - .L_16)


	//   ....[0]....
.L_16:
        /*005c*/ 	.word	0x00000080


	//   ....[1]....
        /*0060*/ 	.word	0x000008a0


	//----- nvinfo : EIATTR_CRS_STACK_SIZE
	.align		4
.L_17:
        /*0064*/ 	.byte	0x04, 0x1e
        /*0066*/ 	.short	(.L_19 - .L_18)
.L_18:
        /*0068*/ 	.word	0x00000000


	//----- nvinfo : EIATTR_CBANK_PARAM_SIZE
	.align		4
.L_19:
        /*006c*/ 	.byte	0x03, 0x19
        /*006e*/ 	.short	0x001c


	//----- nvinfo : EIATTR_PARAM_CBANK
	.align		4
        /*0070*/ 	.byte	0x04, 0x0a
        /*0072*/ 	.short	(.L_21 - .L_20)
	.align		4
.L_20:
        /*0074*/ 	.word	index@(.nv.constant0._Z20sum_multiples_kernelPKfiPff)
        /*0078*/ 	.short	0x0380
        /*007a*/ 	.short	0x001c


	//----- nvinfo : EIATTR_SW_WAR
	.align		4
.L_21:
        /*007c*/ 	.byte	0x04, 0x36
        /*007e*/ 	.short	(.L_23 - .L_22)
.L_22:
        /*0080*/ 	.word	0x00000008
.L_23:


//--------------------- .nv.callgraph             --------------------------
	.section	.nv.callgraph,"",@"SHT_CUDA_CALLGRAPH"
	.align	4
	.sectionentsize	8
	.align		4
        /*0000*/ 	.word	0x00000000
	.align		4
        /*0004*/ 	.word	0xffffffff
	.align		4
        /*0008*/ 	.word	0x00000000
	.align		4
        /*000c*/ 	.word	0xfffffffe
	.align		4
        /*0010*/ 	.word	0x00000000
	.align		4
        /*0014*/ 	.word	0xfffffffd
	.align		4
        /*0018*/ 	.word	0x00000000
	.align		4
        /*001c*/ 	.word	0xfffffffc


//--------------------- .text._Z20sum_multiples_kernelPKfiPff --------------------------
	.section	.text._Z20sum_multiples_kernelPKfiPff,"ax",@progbits
	.align	128
        .global         _Z20sum_multiples_kernelPKfiPff
        .type           _Z20sum_multiples_kernelPKfiPff,@function
        .size           _Z20sum_multiples_kernelPKfiPff,(.L_x_12 - _Z20sum_multiples_kernelPKfiPff)
        .other          _Z20sum_multiples_kernelPKfiPff,@"STO_CUDA_ENTRY STV_DEFAULT"
_Z20sum_multiples_kernelPKfiPff:
.text._Z20sum_multiples_kernelPKfiPff:
[----:B------:R-:W-:Y:S01]  /*0000*/  LDC R1, c[0x0][0x37c] ;  /* 0x0000df00ff017b82 */ /* 0x000fe20000000800 */
[----:B------:R-:W0:Y:S07]  /*0010*/  S2R R0, SR_TID.X ;  /* 0x0000000000007919 */ /* 0x000e2e0000002100 */
[----:B------:R-:W0:Y:S08]  /*0020*/  S2UR UR4, SR_CTAID.X ;  /* 0x00000000000479c3 */ /* 0x000e300000002500 */
[----:B------:R-:W0:Y:S08]  /*0030*/  LDC R3, c[0x0][0x360] ;  /* 0x0000d800ff037b82 */ /* 0x000e300000000800 */
[----:B------:R-:W1:Y:S01]  /*0040*/  LDC R6, c[0x0][0x388] ;  /* 0x0000e200ff067b82 */ /* 0x000e620000000800 */
[----:B0-----:R-:W-:-:S05]  /*0050*/  IMAD R0, R3, UR4, R0 ;  /* 0x0000000403007c24 */ /* 0x001fca000f8e0200 */
[----:B------:R-:W-:-:S04]  /*0060*/  SHF.L.U32 R7, R0, 0x2, RZ ;  /* 0x0000000200077819 */ /* 0x000fc800000006ff */
[----:B-1----:R-:W-:-:S13]  /*0070*/  ISETP.GE.AND P0, PT, R7, R6, PT ;  /* 0x000000060700720c */ /* 0x002fda0003f06270 */
[----:B------:R-:W-:Y:S05]  /*0080*/  @P0 EXIT ;  /* 0x000000000000094d */ /* 0x000fea0003800000 */
[----:B------:R-:W-:Y:S01]  /*0090*/  IADD3 R3, PT, PT, R7, 0x4, RZ ;  /* 0x0000000407037810 */ /* 0x000fe20007ffe0ff */
[----:B------:R-:W0:Y:S01]  /*00a0*/  LDCU.64 UR4, c[0x0][0x358] ;  /* 0x00006b00ff0477ac */ /* 0x000e220008000a00 */
[----:B------:R-:W-:Y:S02]  /*00b0*/  BSSY.RECONVERGENT B0, `(.L_x_0) ;  /* 0x000007c000007945 */ /* 0x000fe40003800200 */
[----:B------:R-:W-:Y:S01]  /*00c0*/  ISETP.GE.AND P0, PT, R3, R6, PT ;  /* 0x000000060300720c */ /* 0x000fe20003f06270 */
[----:B------:R-:W1:-:S12]  /*00d0*/  LDCU UR7, c[0x0][0x398] ;  /* 0x00007300ff0777ac */ /* 0x000e580008000800 */
[----:B------:R-:W-:Y:S05]  /*00e0*/  @P0 BRA `(.L_x_1) ;  /* 0x0000000000300947 */ /* 0x000fea0003800000 */
[----:B------:R-:W2:Y:S01]  /*00f0*/  LDC.64 R2, c[0x0][0x380] ;  /* 0x0000e000ff027b82 */ /* 0x000ea20000000a00 */
[----:B------:R-:W3:Y:S01]  /*0100*/  LDCU UR6, c[0x0][0x398] ;  /* 0x00007300ff0677ac */ /* 0x000ee20008000800 */
[----:B--2---:R-:W-:-:S05]  /*0110*/  IMAD.WIDE R2, R7, 0x4, R2 ;  /* 0x0000000407027825 */ /* 0x004fca00078e0202 */
[----:B0-----:R-:W3:Y:S04]  /*0120*/  LDG.E R4, desc[UR4][R2.64+0x4] ;  /* 0x0000040402047981 */ /* 0x001ee8000c1e1900 */
[----:B------:R-:W2:Y:S04]  /*0130*/  LDG.E R0, desc[UR4][R2.64] ;  /* 0x0000000402007981 */ /* 0x000ea8000c1e1900 */
[----:B------:R-:W4:Y:S04]  /*0140*/  LDG.E R7, desc[UR4][R2.64+0x8] ;  /* 0x0000080402077981 */ /* 0x000f28000c1e1900 */
[----:B------:R-:W5:Y:S01]  /*0150*/  LDG.E R9, desc[UR4][R2.64+0xc] ;  /* 0x00000c0402097981 */ /* 0x000f62000c1e1900 */
[----:B---3--:R-:W-:-:S04]  /*0160*/  FMUL R5, R4, UR6 ;  /* 0x0000000604057c20 */ /* 0x008fc80008400000 */
[----:B--2---:R-:W-:-:S04]  /*0170*/  FFMA R0, R0, UR6, R5 ;  /* 0x0000000600007c23 */ /* 0x004fc80008000005 */
[----:B----4-:R-:W-:-:S04]  /*0180*/  FFMA R0, R7, UR6, R0 ;  /* 0x0000000607007c23 */ /* 0x010fc80008000000 */
[----:B-----5:R-:W-:Y:S01]  /*0190*/  FFMA R0, R9, UR6, R0 ;  /* 0x0000000609007c23 */ /* 0x020fe20008000000 */
[----:B------:R-:W-:Y:S06]  /*01a0*/  BRA `(.L_x_2) ;  /* 0x0000000400b07947 */ /* 0x000fec0003800000 */
.L_x_1:
[CC--:B------:R-:W-:Y:S01]  /*01b0*/  IADD3 R0, PT, PT, R7.reuse, -R6.reuse, RZ ;  /* 0x8000000607007210 */ /* 0x0c0fe20007ffe0ff */
[----:B------:R-:W-:Y:S01]  /*01c0*/  BSSY.RECONVERGENT B1, `(.L_x_3) ;  /* 0x0000030000017945 */ /* 0x000fe20003800200 */
[----:B------:R-:W-:Y:S02]  /*01d0*/  IADD3 R8, PT, PT, -R7, R6, RZ ;  /* 0x0000000607087210 */ /* 0x000fe40007ffe1ff */
[----:B------:R-:W-:Y:S02]  /*01e0*/  ISETP.GT.U32.AND P1, PT, R0, -0x10, PT ;  /* 0xfffffff00000780c */ /* 0x000fe40003f24070 */
[----:B------:R-:W-:-:S04]  /*01f0*/  LOP3.LUT R24, R8, 0xf, RZ, 0xc0, !PT ;  /* 0x0000000f08187812 */ /* 0x000fc800078ec0ff */
[----:B------:R-:W-:-:S07]  /*0200*/  ISETP.NE.AND P0, PT, R24, RZ, PT ;  /* 0x000000ff1800720c */ /* 0x000fce0003f05270 */
[----:B------:R-:W-:Y:S06]  /*0210*/  @P1 BRA `(.L_x_4) ;  /* 0x0000000000a81947 */ /* 0x000fec0003800000 */
[----:B------:R-:W2:Y:S01]  /*0220*/  LDC.64 R2, c[0x0][0x380] ;  /* 0x0000e000ff027b82 */ /* 0x000ea20000000a00 */
[----:B------:R-:W-:-:S04]  /*0230*/  LOP3.LUT R9, R8, 0xfffffff0, RZ, 0xc0, !PT ;  /* 0xfffffff008097812 */ /* 0x000fc800078ec0ff */
[----:B------:R-:W-:Y:S02]  /*0240*/  IADD3 R9, PT, PT, -R9, RZ, RZ ;  /* 0x000000ff09097210 */ /* 0x000fe40007ffe1ff */
[----:B--2---:R-:W-:-:S04]  /*0250*/  IADD3 R2, P1, PT, R2, 0x20, RZ ;  /* 0x0000002002027810 */ /* 0x004fc80007f3e0ff */
[----:B------:R-:W-:-:S09]  /*0260*/  IADD3.X R3, PT, PT, RZ, R3, RZ, P1, !PT ;  /* 0x00000003ff037210 */ /* 0x000fd20000ffe4ff */
.L_x_5:
[----:B------:R-:W-:-:S05]  /*0270*/  IMAD.WIDE R4, R7, 0x4, R2 ;  /* 0x0000000407047825 */ /* 0x000fca00078e0202 */
[----:B0-----:R-:W1:Y:S04]  /*0280*/  LDG.E R23, desc[UR4][R4.64+-0x20] ;  /* 0xffffe00404177981 */ /* 0x001e68000c1e1900 */
[----:B------:R-:W2:Y:S04]  /*0290*/  LDG.E R22, desc[UR4][R4.64+-0x1c] ;  /* 0xffffe40404167981 */ /* 0x000ea8000c1e1900 */
[----:B------:R-:W3:Y:S04]  /*02a0*/  LDG.E R25, desc[UR4][R4.64+-0x18] ;  /* 0xffffe80404197981 */ /* 0x000ee8000c1e1900 */
[----:B------:R-:W4:Y:S04]  /*02b0*/  LDG.E R27, desc[UR4][R4.64+-0x14] ;  /* 0xffffec04041b7981 */ /* 0x000f28000c1e1900 */
[----:B------:R-:W5:Y:S04]  /*02c0*/  LDG.E R20, desc[UR4][R4.64+-0x10] ;  /* 0xfffff00404147981 */ /* 0x000f68000c1e1900 */
        /* <DEDUP_REMOVED lines=10> */
[----:B------:R-:W5:Y:S01]  /*0370*/  LDG.E R21, desc[UR4][R4.64+0x1c] ;  /* 0x00001c0404157981 */ /* 0x000f62000c1e1900 */
[----:B------:R-:W-:-:S02]  /*0380*/  IADD3 R9, PT, PT, R9, 0x10, RZ ;  /* 0x0000001009097810 */ /* 0x000fc40007ffe0ff */
[----:B------:R-:W-:Y:S02]  /*0390*/  IADD3 R7, PT, PT, R7, 0x10, RZ ;  /* 0x0000001007077810 */ /* 0x000fe40007ffe0ff */
[----:B------:R-:W-:Y:S01]  /*03a0*/  ISETP.NE.AND P1, PT, R9, RZ, PT ;  /* 0x000000ff0900720c */ /* 0x000fe20003f25270 */
[----:B-1----:R-:W-:-:S04]  /*03b0*/  FFMA R23, R23, UR7, R0 ;  /* 0x0000000717177c23 */ /* 0x002fc80008000000 */
[----:B--2---:R-:W-:-:S04]  /*03c0*/  FFMA R22, R22, UR7, R23 ;  /* 0x0000000716167c23 */ /* 0x004fc80008000017 */
[----:B---3--:R-:W-:-:S04]  /*03d0*/  FFMA R22, R25, UR7, R22 ;  /* 0x0000000719167c23 */ /* 0x008fc80008000016 */
[----:B----4-:R-:W-:-:S04]  /*03e0*/  FFMA R27, R27, UR7, R22 ;  /* 0x000000071b1b7c23 */ /* 0x010fc80008000016 */
[----:B-----5:R-:W-:-:S04]  /*03f0*/  FFMA R20, R20, UR7, R27 ;  /* 0x0000000714147c23 */ /* 0x020fc8000800001b */
[----:B------:R-:W-:-:S04]  /*0400*/  FFMA R19, R19, UR7, R20 ;  /* 0x0000000713137c23 */ /* 0x000fc80008000014 */
        /* <DEDUP_REMOVED lines=9> */
[----:B------:R-:W-:Y:S01]  /*04a0*/  FFMA R0, R21, UR7, R10 ;  /* 0x0000000715007c23 */ /* 0x000fe2000800000a */
[----:B------:R-:W-:Y:S06]  /*04b0*/  @P1 BRA `(.L_x_5) ;  /* 0xfffffffc006c1947 */ /* 0x000fec000383ffff */
.L_x_4:
[----:B01----:R-:W-:Y:S05]  /*04c0*/  BSYNC.RECONVERGENT B1 ;  /* 0x0000000000017941 */ /* 0x003fea0003800200 */
.L_x_3:
[----:B------:R-:W-:Y:S05]  /*04d0*/  @!P0 BRA `(.L_x_2) ;  /* 0x0000000000e48947 */ /* 0x000fea0003800000 */
[----:B------:R-:W-:Y:S01]  /*04e0*/  ISETP.GE.U32.AND P0, PT, R24, 0x8, PT ;  /* 0x000000081800780c */ /* 0x000fe20003f06070 */
[----:B------:R-:W-:Y:S01]  /*04f0*/  BSSY.RECONVERGENT B1, `(.L_x_6) ;  /* 0x0000018000017945 */ /* 0x000fe20003800200 */
[----:B------:R-:W-:-:S04]  /*0500*/  LOP3.LUT R8, R8, 0x7, RZ, 0xc0, !PT ;  /* 0x0000000708087812 */ /* 0x000fc800078ec0ff */
[----:B------:R-:W-:-:S07]  /*0510*/  ISETP.NE.AND P1, PT, R8, RZ, PT ;  /* 0x000000ff0800720c */ /* 0x000fce0003f25270 */
[----:B------:R-:W-:Y:S06]  /*0520*/  @!P0 BRA `(.L_x_7) ;  /* 0x0000000000508947 */ /* 0x000fec0003800000 */
[----:B------:R-:W0:Y:S01]  /*0530*/  LDC.64 R2, c[0x0][0x380] ;  /* 0x0000e000ff027b82 */ /* 0x000e220000000a00 */
[----:B------:R-:W1:Y:S01]  /*0540*/  LDCU UR6, c[0x0][0x398] ;  /* 0x00007300ff0677ac */ /* 0x000e620008000800 */
[----:B0-----:R-:W-:-:S05]  /*0550*/  IMAD.WIDE R2, R7, 0x4, R2 ;  /* 0x0000000407027825 */ /* 0x001fca00078e0202 */
[----:B------:R-:W1:Y:S04]  /*0560*/  LDG.E R5, desc[UR4][R2.64] ;  /* 0x0000000402057981 */ /* 0x000e68000c1e1900 */
[----:B------:R-:W2:Y:S04]  /*0570*/  LDG.E R4, desc[UR4][R2.64+0x4] ;  /* 0x0000040402047981 */ /* 0x000ea8000c1e1900 */
[----:B------:R-:W3:Y:S04]  /*0580*/  LDG.E R9, desc[UR4][R2.64+0x8] ;  /* 0x0000080402097981 */ /* 0x000ee8000c1e1900 */
[----:B------:R-:W4:Y:S04]  /*0590*/  LDG.E R11, desc[UR4][R2.64+0xc] ;  /* 0x00000c04020b7981 */ /* 0x000f28000c1e1900 */
[----:B------:R-:W5:Y:S04]  /*05a0*/  LDG.E R13, desc[UR4][R2.64+0x10] ;  /* 0x00001004020d7981 */ /* 0x000f68000c1e1900 */
[----:B------:R-:W5:Y:S04]  /*05b0*/  LDG.E R15, desc[UR4][R2.64+0x14] ;  /* 0x00001404020f7981 */ /* 0x000f68000c1e1900 */
[----:B------:R-:W5:Y:S04]  /*05c0*/  LDG.E R17, desc[UR4][R2.64+0x18] ;  /* 0x0000180402117981 */ /* 0x000f68000c1e1900 */
[----:B------:R-:W5:Y:S01]  /*05d0*/  LDG.E R19, desc[UR4][R2.64+0x1c] ;  /* 0x00001c0402137981 */ /* 0x000f62000c1e1900 */
[----:B------:R-:W-:Y:S01]  /*05e0*/  IADD3 R7, PT, PT, R7, 0x8, RZ ;  /* 0x0000000807077810 */ /* 0x000fe20007ffe0ff */
[----:B-1----:R-:W-:-:S04]  /*05f0*/  FFMA R5, R5, UR6, R0 ;  /* 0x0000000605057c23 */ /* 0x002fc80008000000 */
[----:B--2---:R-:W-:-:S04]  /*0600*/  FFMA R4, R4, UR6, R5 ;  /* 0x0000000604047c23 */ /* 0x004fc80008000005 */
[----:B---3--:R-:W-:-:S04]  /*0610*/  FFMA R4, R9, UR6, R4 ;  /* 0x0000000609047c23 */ /* 0x008fc80008000004 */
[----:B----4-:R-:W-:-:S04]  /*0620*/  FFMA R4, R11, UR6, R4 ;  /* 0x000000060b047c23 */ /* 0x010fc80008000004 */
[----:B-----5:R-:W-:-:S04]  /*0630*/  FFMA R4, R13, UR6, R4 ;  /* 0x000000060d047c23 */ /* 0x020fc80008000004 */
[----:B------:R-:W-:-:S04]  /*0640*/  FFMA R4, R15, UR6, R4 ;  /* 0x000000060f047c23 */ /* 0x000fc80008000004 */
[----:B------:R-:W-:-:S04]  /*0650*/  FFMA R4, R17, UR6, R4 ;  /* 0x0000000611047c23 */ /* 0x000fc80008000004 */
[----:B------:R-:W-:-:S07]  /*0660*/  FFMA R0, R19, UR6, R4 ;  /* 0x0000000613007c23 */ /* 0x000fce0008000004 */
.L_x_7:
[----:B------:R-:W-:Y:S05]  /*0670*/  BSYNC.RECONVERGENT B1 ;  /* 0x0000000000017941 */ /* 0x000fea0003800200 */
.L_x_6:
        /* <DEDUP_REMOVED lines=12> */
[----:B------:R-:W4:Y:S01]  /*0740*/  LDG.E R11, desc[UR4][R2.64+0xc] ;  /* 0x00000c04020b7981 */ /* 0x000f22000c1e1900 */
[----:B------:R-:W-:Y:S01]  /*0750*/  IADD3 R7, PT, PT, R7, 0x4, RZ ;  /* 0x0000000407077810 */ /* 0x000fe20007ffe0ff */
[----:B-1----:R-:W-:-:S04]  /*0760*/  FFMA R5, R5, UR6, R0 ;  /* 0x0000000605057c23 */ /* 0x002fc80008000000 */
[----:B--2---:R-:W-:-:S04]  /*0770*/  FFMA R4, R4, UR6, R5 ;  /* 0x0000000604047c23 */ /* 0x004fc80008000005 */
[----:B---3--:R-:W-:-:S04]  /*0780*/  FFMA R4, R9, UR6, R4 ;  /* 0x0000000609047c23 */ /* 0x008fc80008000004 */
[----:B----4-:R-:W-:-:S07]  /*0790*/  FFMA R0, R11, UR6, R4 ;  /* 0x000000060b007c23 */ /* 0x010fce0008000004 */
.L_x_9:
[----:B------:R-:W-:Y:S05]  /*07a0*/  BSYNC.RECONVERGENT B1 ;  /* 0x0000000000017941 */ /* 0x000fea0003800200 */
.L_x_8:
[----:B------:R-:W-:Y:S05]  /*07b0*/  @!P1 BRA `(.L_x_2) ;  /* 0x00000000002c9947 */ /* 0x000fea0003800000 */
[----:B------:R-:W0:Y:S01]  /*07c0*/  LDC.64 R4, c[0x0][0x380] ;  /* 0x0000e000ff047b82 */ /* 0x000e220000000a00 */
[----:B------:R-:W-:Y:S01]  /*07d0*/  IADD3 R6, PT, PT, -R6, RZ, RZ ;  /* 0x000000ff06067210 */ /* 0x000fe20007ffe1ff */
[----:B------:R-:W1:Y:S01]  /*07e0*/  LDCU UR6, c[0x0][0x398] ;  /* 0x00007300ff0677ac */ /* 0x000e620008000800 */
[----:B------:R-:W-:-:S05]  /*07f0*/  NOP ;  /* 0x0000000000007918 */ /* 0x000fca0000000000 */
.L_x_10:
[----:B0-----:R-:W-:-:S06]  /*0800*/  IMAD.WIDE R2, R7, 0x4, R4 ;  /* 0x0000000407027825 */ /* 0x001fcc00078e0204 */
[----:B------:R-:W1:Y:S01]  /*0810*/  LDG.E R3, desc[UR4][R2.64] ;  /* 0x0000000402037981 */ /* 0x000e62000c1e1900 */
[----:B------:R-:W-:Y:S02]  /*0820*/  IADD3 R6, PT, PT, R6, 0x1, RZ ;  /* 0x0000000106067810 */ /* 0x000fe40007ffe0ff */
[----:B------:R-:W-:Y:S02]  /*0830*/  IADD3 R7, PT, PT, R7, 0x1, RZ ;  /* 0x0000000107077810 */ /* 0x000fe40007ffe0ff */
[----:B------:R-:W-:Y:S01]  /*0840*/  ISETP.NE.AND P0, PT, R6, RZ, PT ;  /* 0x000000ff0600720c */ /* 0x000fe20003f05270 */
[----:B-1----:R-:W-:-:S12]  /*0850*/  FFMA R0, R3, UR6, R0 ;  /* 0x0000000603007c23 */ /* 0x002fd80008000000 */
[----:B------:R-:W-:Y:S05]  /*0860*/  @P0 BRA `(.L_x_10) ;  /* 0xfffffffc00e40947 */ /* 0x000fea000383ffff */
.L_x_2:
[----:B-1----:R-:W-:Y:S05]  /*0870*/  BSYNC.RECONVERGENT B0 ;  /* 0x0000000000007941 */ /* 0x002fea0003800200 */
.L_x_0:
[----:B------:R-:W0:Y:S02]  /*0880*/  LDC.64 R2, c[0x0][0x390] ;  /* 0x0000e400ff027b82 */ /* 0x000e240000000a00 */
[----:B0-----:R-:W-:Y:S01]  /*0890*/  REDG.E.ADD.F32.FTZ.RN.STRONG.GPU desc[UR4][R2.64], R0 ;  /* 0x00000000020079a6 */ /* 0x001fe2000c12f304 */
[----:B------:R-:W-:Y:S05]  /*08a0*/  EXIT ;  /* 0x000000000000794d */ /* 0x000fea0003800000 */
.L_x_11:
[----:B------:R-:W-:-:S00]  /*08b0*/  BRA `(.L_x_11) ;  /* 0xfffffffc00fc7947 */ /* 0x000fc0000383ffff */
[----:B------:R-:W-:-:S00]  /*08c0*/  NOP ;  /* 0x0000000000007918 */ /* 0x000fc00000000000 */
        /* <DEDUP_REMOVED lines=11> */
.L_x_12:


//--------------------- .nv.shared.reserved.0     --------------------------
	.section	.nv.shared.reserved.0,"aw",@nobits
	.weak		__nv_reservedSMEM_offset_0_alias
	.size		__nv_reservedSMEM_offset_0_alias, 0, 64
	.other		__nv_reservedSMEM_offset_0_alias,@"STO_CUDA_RESERVED_SHARED STV_DEFAULT"
__nv_reservedSMEM_offset_0_alias:
	.zero		0
	.zero		64


//--------------------- .nv.constant0._Z20sum_multiples_kernelPKfiPff --------------------------
	.section	.nv.constant0._Z20sum_multiples_kernelPKfiPff,"a",@progbits
	.sectionflags	@""
	.align	4
.nv.constant0._Z20sum_multiples_kernelPKfiPff:
	.zero		924


//--------------------- SYMBOLS --------------------------

	.type		.nv.reservedSmem.offset0,@object
	.size		.nv.reservedSmem.offset0,0x4
